	.headerflags	@"EF_CUDA_TEXMODE_UNIFIED EF_CUDA_64BIT_ADDRESS EF_CUDA_SM86 EF_CUDA_VIRTUAL_SM(EF_CUDA_SM86)"
	.elftype	@"ET_EXEC"


//--------------------- .nv.info                  --------------------------
	.section	.nv.info,"",@"SHT_CUDA_INFO"
	.align	4


	//----- nvinfo : EIATTR_REGCOUNT
	.align		4
        /*0000*/ 	.byte	0x04, 0x2f
        /*0002*/ 	.short	(.L_3 - .L_2)
	.align		4
.L_2:
        /*0004*/ 	.word	index@(triton_)
        /*0008*/ 	.word	0x00000028


	//----- nvinfo : EIATTR_MIN_STACK_SIZE
	.align		4
.L_3:
        /*000c*/ 	.byte	0x04, 0x12
        /*000e*/ 	.short	(.L_5 - .L_4)
	.align		4
.L_4:
        /*0010*/ 	.word	index@(triton_)
        /*0014*/ 	.word	0x00000000


	//----- nvinfo : EIATTR_FRAME_SIZE
	.align		4
.L_5:
        /*0018*/ 	.byte	0x04, 0x11
        /*001a*/ 	.short	(.L_7 - .L_6)
	.align		4
.L_6:
        /*001c*/ 	.word	index@(triton_)
        /*0020*/ 	.word	0x00000000


	//----- nvinfo : EIATTR_MIN_STACK_SIZE
	.align		4
.L_7:
        /*0024*/ 	.byte	0x04, 0x12
        /*0026*/ 	.short	(.L_9 - .L_8)
	.align		4
.L_8:
        /*0028*/ 	.word	index@(triton_)
        /*002c*/ 	.word	0x00000000
.L_9:


//--------------------- .nv.info.triton_          --------------------------
	.section	.nv.info.triton_,"",@"SHT_CUDA_INFO"
	.sectionflags	@""
	.align	4


	//----- nvinfo : EIATTR_CUDA_API_VERSION
	.align		4
        /*0000*/ 	.byte	0x04, 0x37
        /*0002*/ 	.short	(.L_11 - .L_10)
.L_10:
        /*0004*/ 	.word	0x0000007c


	//----- nvinfo : EIATTR_SW2861232_WAR
	.align		4
.L_11:
        /*0008*/ 	.byte	0x01, 0x35
	.zero		2


	//----- nvinfo : EIATTR_PARAM_CBANK
	.align		4
        /*000c*/ 	.byte	0x04, 0x0a
        /*000e*/ 	.short	(.L_13 - .L_12)
	.align		4
.L_12:
        /*0010*/ 	.word	index@(.nv.constant0.triton_)
        /*0014*/ 	.short	0x0160
        /*0016*/ 	.short	0x003c


	//----- nvinfo : EIATTR_CBANK_PARAM_SIZE
	.align		4
.L_13:
        /*0018*/ 	.byte	0x03, 0x19
        /*001a*/ 	.short	0x003c


	//----- nvinfo : EIATTR_KPARAM_INFO
	.align		4
        /*001c*/ 	.byte	0x04, 0x17
        /*001e*/ 	.short	(.L_15 - .L_14)
.L_14:
        /*0020*/ 	.word	0x00000000
        /*0024*/ 	.short	0x0007
        /*0026*/ 	.short	0x0038
        /*0028*/ 	.byte	0x00, 0xf0, 0x11, 0x00


	//----- nvinfo : EIATTR_KPARAM_INFO
	.align		4
.L_15:
        /*002c*/ 	.byte	0x04, 0x17
        /*002e*/ 	.short	(.L_17 - .L_16)
.L_16:
        /*0030*/ 	.word	0x00000000
        /*0034*/ 	.short	0x0006
        /*0036*/ 	.short	0x0030
        /*0038*/ 	.byte	0x00, 0xf0, 0x21, 0x00


	//----- nvinfo : EIATTR_KPARAM_INFO
	.align		4
.L_17:
        /*003c*/ 	.byte	0x04, 0x17
        /*003e*/ 	.short	(.L_19 - .L_18)
.L_18:
        /*0040*/ 	.word	0x00000000
        /*0044*/ 	.short	0x0005
        /*0046*/ 	.short	0x0028
        /*0048*/ 	.byte	0x00, 0xf0, 0x21, 0x00


	//----- nvinfo : EIATTR_KPARAM_INFO
	.align		4
.L_19:
        /*004c*/ 	.byte	0x04, 0x17
        /*004e*/ 	.short	(.L_21 - .L_20)
.L_20:
        /*0050*/ 	.word	0x00000000
        /*0054*/ 	.short	0x0004
        /*0056*/ 	.short	0x0020
        /*0058*/ 	.byte	0x00, 0xf0, 0x21, 0x00


	//----- nvinfo : EIATTR_KPARAM_INFO
	.align		4
.L_21:
        /*005c*/ 	.byte	0x04, 0x17
        /*005e*/ 	.short	(.L_23 - .L_22)
.L_22:
        /*0060*/ 	.word	0x00000000
        /*0064*/ 	.short	0x0003
        /*0066*/ 	.short	0x0018
        /*0068*/ 	.byte	0x00, 0xf0, 0x21, 0x00


	//----- nvinfo : EIATTR_KPARAM_INFO
	.align		4
.L_23:
        /*006c*/ 	.byte	0x04, 0x17
        /*006e*/ 	.short	(.L_25 - .L_24)
.L_24:
        /*0070*/ 	.word	0x00000000
        /*0074*/ 	.short	0x0002
        /*0076*/ 	.short	0x0010
        /*0078*/ 	.byte	0x00, 0xf0, 0x21, 0x00


	//----- nvinfo : EIATTR_KPARAM_INFO
	.align		4
.L_25:
        /*007c*/ 	.byte	0x04, 0x17
        /*007e*/ 	.short	(.L_27 - .L_26)
.L_26:
        /*0080*/ 	.word	0x00000000
        /*0084*/ 	.short	0x0001
        /*0086*/ 	.short	0x0008
        /*0088*/ 	.byte	0x00, 0xf0, 0x21, 0x00


	//----- nvinfo : EIATTR_KPARAM_INFO
	.align		4
.L_27:
        /*008c*/ 	.byte	0x04, 0x17
        /*008e*/ 	.short	(.L_29 - .L_28)
.L_28:
        /*0090*/ 	.word	0x00000000
        /*0094*/ 	.short	0x0000
        /*0096*/ 	.short	0x0000
        /*0098*/ 	.byte	0x00, 0xf0, 0x21, 0x00


	//----- nvinfo : EIATTR_MAXREG_COUNT
	.align		4
.L_29:
        /*009c*/ 	.byte	0x03, 0x1b
        /*009e*/ 	.short	0x00ff


	//----- nvinfo : EIATTR_EXIT_INSTR_OFFSETS
	.align		4
        /*00a0*/ 	.byte	0x04, 0x1c
        /*00a2*/ 	.short	(.L_31 - .L_30)


	//   ....[0]....
.L_30:
        /*00a4*/ 	.word	0x00000770


	//----- nvinfo : EIATTR_REQNTID
	.align		4
.L_31:
        /*00a8*/ 	.byte	0x04, 0x10
        /*00aa*/ 	.short	(.L_33 - .L_32)
.L_32:
        /*00ac*/ 	.word	0x00000080
        /*00b0*/ 	.word	0x00000001
        /*00b4*/ 	.word	0x00000001
.L_33:


//--------------------- .nv.callgraph             --------------------------
	.section	.nv.callgraph,"",@"SHT_CUDA_CALLGRAPH"
	.align	4
	.sectionentsize	8
	.align		4
        /*0000*/ 	.word	0x00000000
	.align		4
        /*0004*/ 	.word	0xffffffff
	.align		4
        /*0008*/ 	.word	0x00000000
	.align		4
        /*000c*/ 	.word	0xfffffffe
	.align		4
        /*0010*/ 	.word	0x00000000
	.align		4
        /*0014*/ 	.word	0xfffffffd
	.align		4
        /*0018*/ 	.word	0x00000000
	.align		4
        /*001c*/ 	.word	0xfffffffc


//--------------------- .nv.rel.action            --------------------------
	.section	.nv.rel.action,"",@"SHT_CUDA_RELOCINFO"
	.align	8
	.sectionentsize	8
        /*0000*/ 	.byte	0x73, 0x00, 0x00, 0x00, 0x00, 0x00, 0x00, 0x00, 0x00, 0x00, 0x00, 0x11, 0x25, 0x00, 0x05, 0x36


//--------------------- .nv.constant4             --------------------------
	.section	.nv.constant4,"a",@progbits
	.align	8
	.align		8
.nv.constant4:
        /*0000*/ 	.dword	_$_str
	.align		8
        /*0008*/ 	.dword	_$_str_$_2


//--------------------- .nv.constant0.triton_     --------------------------
	.section	.nv.constant0.triton_,"a",@progbits
	.sectionflags	@""
	.align	4
.nv.constant0.triton_:
	.zero		412


//--------------------- .text.triton_             --------------------------
	.section	.text.triton_,"ax",@progbits
	.sectioninfo	@"SHI_REGISTERS=40"
	.align	128
        .global         triton_
        .type           triton_,@function
        .size           triton_,(.L_x_1 - triton_)
        .other          triton_,@"STO_CUDA_ENTRY STV_DEFAULT"
triton_:
.text.triton_:
[----:B------:R-:W-:Y:S02]  /*0000*/  MOV R1, c[0x0][0x28] ;  /* 0x00000a0000017a02 */ /* 0x000fe40000000f00 */
[----:B------:R-:W0:Y:S01]  /*0010*/  S2R R0, SR_TID.X ;  /* 0x0000000000007919 */ /* 0x000e220000002100 */
[----:B------:R-:W-:-:S03]  /*0020*/  ULDC.64 UR4, c[0x0][0x118] ;  /* 0x0000460000047ab9 */ /* 0x000fc60000000a00 */
[----:B------:R-:W1:Y:S01]  /*0030*/  S2R R33, SR_CTAID.X ;  /* 0x0000000000217919 */ /* 0x000e620000002500 */
[----:B0-----:R-:W-:Y:S02]  /*0040*/  SHF.L.U32 R0, R0, 0x2, RZ ;  /* 0x0000000200007819 */ /* 0x001fe400000006ff */
[----:B-1----:R-:W-:Y:S02]  /*0050*/  SHF.R.S32.HI R2, RZ, 0x15, R33 ;  /* 0x00000015ff027819 */ /* 0x002fe40000011421 */
[----:B------:R-:W-:Y:S02]  /*0060*/  LOP3.LUT R0, R0, 0x1fc, RZ, 0xc0, !PT ;  /* 0x000001fc00007812 */ /* 0x000fe400078ec0ff */
[----:B------:R-:W-:Y:S02]  /*0070*/  SGXT R2, R2, 0x1 ;  /* 0x000000010202781a */ /* 0x000fe40000000200 */
[----:B------:R-:W-:Y:S02]  /*0080*/  LEA R33, R33, R0, 0xa ;  /* 0x0000000021217211 */ /* 0x000fe400078e50ff */
[----:B------:R-:W-:-:S02]  /*0090*/  MOV R0, 0x4 ;  /* 0x0000000400007802 */ /* 0x000fc40000000f00 */
[----:B------:R-:W-:-:S04]  /*00a0*/  LEA.HI R2, R2, R33, RZ, 0x7 ;  /* 0x0000002102027211 */ /* 0x000fc800078f38ff */
[----:B------:R-:W-:-:S04]  /*00b0*/  LOP3.LUT R2, R2, 0xffffff80, RZ, 0xc0, !PT ;  /* 0xffffff8002027812 */ /* 0x000fc800078ec0ff */
[----:B------:R-:W-:-:S05]  /*00c0*/  IADD3 R3, R33, -R2, RZ ;  /* 0x8000000221037210 */ /* 0x000fca0007ffe0ff */
[----:B------:R-:W-:-:S06]  /*00d0*/  IMAD.WIDE R4, R3, R0, c[0x0][0x170] ;  /* 0x00005c0003047625 */ /* 0x000fcc00078e0200 */
[----:B------:R-:W2:Y:S01]  /*00e0*/  LDG.E.EL.128 R4, [R4.64] ;  /* 0x0000000404047981 */ /* 0x000ea2000c2e1d00 */
[----:B------:R-:W-:-:S05]  /*00f0*/  IMAD.WIDE R22, R33, R0, c[0x0][0x160] ;  /* 0x0000580021167625 */ /* 0x000fca00078e0200 */
[----:B------:R0:W3:Y:S01]  /*0100*/  LDG.E.128 R12, [R22.64] ;  /* 0x00000004160c7981 */ /* 0x0000e2000c1e1d00 */
[----:B------:R-:W-:Y:S01]  /*0110*/  IMAD.WIDE R20, R3, R0, c[0x0][0x180] ;  /* 0x0000600003147625 */ /* 0x000fe200078e0200 */
[----:B--2---:R-:W-:Y:S01]  /*0120*/  FADD R2, R4, 9.9999997473787516356e-06 ;  /* 0x3727c5ac04027421 */ /* 0x004fe20000000000 */
[----:B------:R-:W-:Y:S01]  /*0130*/  FADD R8, R5, 9.9999997473787516356e-06 ;  /* 0x3727c5ac05087421 */ /* 0x000fe20000000000 */
[----:B------:R-:W-:Y:S01]  /*0140*/  FADD R6, R6, 9.9999997473787516356e-06 ;  /* 0x3727c5ac06067421 */ /* 0x000fe20000000000 */
[----:B------:R-:W-:Y:S01]  /*0150*/  FADD R7, R7, 9.9999997473787516356e-06 ;  /* 0x3727c5ac07077421 */ /* 0x000fe20000000000 */
[----:B------:R1:W2:Y:S08]  /*0160*/  MUFU.SQRT R16, R2 ;  /* 0x0000000200107308 */ /* 0x0002b00000002000 */
[----:B------:R-:W4:Y:S01]  /*0170*/  MUFU.SQRT R32, R8 ;  /* 0x0000000800207308 */ /* 0x000f220000002000 */
[----:B-1----:R-:W-:-:S07]  /*0180*/  MOV R2, 0x3e800000 ;  /* 0x3e80000000027802 */ /* 0x002fce0000000f00 */
[----:B------:R-:W1:Y:S01]  /*0190*/  MUFU.SQRT R35, R6 ;  /* 0x0000000600237308 */ /* 0x000e620000002000 */
[C---:B--2---:R-:W-:Y:S02]  /*01a0*/  FSETP.GT.AND P6, PT, R16.reuse, 8.50705917302346158658e+37, PT ;  /* 0x7e8000001000780b */ /* 0x044fe40003fc4000 */
[----:B------:R-:W-:-:S05]  /*01b0*/  FSETP.GEU.AND P5, PT, R16, 1.175494350822287508e-38, PT ;  /* 0x008000001000780b */ /* 0x000fca0003fae000 */
[----:B------:R2:W5:Y:S01]  /*01c0*/  MUFU.SQRT R28, R7 ;  /* 0x00000007001c7308 */ /* 0x0005620000002000 */
[C---:B----4-:R-:W-:Y:S02]  /*01d0*/  FSETP.GT.AND P4, PT, R32.reuse, 8.50705917302346158658e+37, PT ;  /* 0x7e8000002000780b */ /* 0x050fe40003f84000 */
[----:B------:R-:W-:Y:S02]  /*01e0*/  FSETP.GEU.AND P2, PT, R32, 1.175494350822287508e-38, PT ;  /* 0x008000002000780b */ /* 0x000fe40003f4e000 */
[C---:B-1----:R-:W-:Y:S01]  /*01f0*/  FSETP.GT.AND P3, PT, R35.reuse, 8.50705917302346158658e+37, PT ;  /* 0x7e8000002300780b */ /* 0x042fe20003f64000 */
[----:B------:R-:W-:Y:S01]  /*0200*/  @P6 FMUL R16, R16, 0.25 ;  /* 0x3e80000010106820 */ /* 0x000fe20000400000 */
[----:B------:R-:W-:Y:S01]  /*0210*/  FSETP.GEU.AND P0, PT, R35, 1.175494350822287508e-38, PT ;  /* 0x008000002300780b */ /* 0x000fe20003f0e000 */
[----:B------:R-:W-:Y:S01]  /*0220*/  IMAD.WIDE R8, R3, R0, c[0x0][0x168] ;  /* 0x00005a0003087625 */ /* 0x000fe200078e0200 */
[----:B------:R-:W-:Y:S01]  /*0230*/  FSEL R19, R2, 1, P6 ;  /* 0x3f80000002137808 */ /* 0x000fe20003000000 */
[----:B------:R-:W-:-:S04]  /*0240*/  @!P5 FMUL R16, R16, 16777216 ;  /* 0x4b8000001010d820 */ /* 0x000fc80000400000 */
[----:B------:R-:W-:Y:S01]  /*0250*/  @P4 FMUL R32, R32, 0.25 ;  /* 0x3e80000020204820 */ /* 0x000fe20000400000 */
[----:B--2---:R0:W2:Y:S01]  /*0260*/  LDG.E.128 R4, [R22.64+0x800] ;  /* 0x0008000416047981 */ /* 0x0040a2000c1e1d00 */
[C---:B-----5:R-:W-:Y:S01]  /*0270*/  FSETP.GT.AND P1, PT, R28.reuse, 8.50705917302346158658e+37, PT ;  /* 0x7e8000001c00780b */ /* 0x060fe20003f24000 */
[----:B------:R1:W4:Y:S01]  /*0280*/  MUFU.RCP R34, R16 ;  /* 0x0000001000227308 */ /* 0x0003220000001000 */
[----:B------:R-:W-:Y:S01]  /*0290*/  FSETP.GEU.AND P6, PT, R28, 1.175494350822287508e-38, PT ;  /* 0x008000001c00780b */ /* 0x000fe20003fce000 */
[----:B------:R-:W-:Y:S01]  /*02a0*/  @!P2 FMUL R32, R32, 16777216 ;  /* 0x4b8000002020a820 */ /* 0x000fe20000400000 */
[----:B------:R-:W3:Y:S01]  /*02b0*/  LDG.E.EL.128 R8, [R8.64] ;  /* 0x0000000408087981 */ /* 0x000ee2000c2e1d00 */
[----:B------:R-:W-:-:S04]  /*02c0*/  @P3 FMUL R35, R35, 0.25 ;  /* 0x3e80000023233820 */ /* 0x000fc80000400000 */
[----:B------:R-:W5:Y:S01]  /*02d0*/  MUFU.RCP R32, R32 ;  /* 0x0000002000207308 */ /* 0x000f620000001000 */
[----:B------:R-:W-:Y:S01]  /*02e0*/  @!P0 FMUL R35, R35, 16777216 ;  /* 0x4b80000023238820 */ /* 0x000fe20000400000 */
[----:B------:R-:W-:Y:S01]  /*02f0*/  FSEL R25, R2, 1, P4 ;  /* 0x3f80000002197808 */ /* 0x000fe20002000000 */
[----:B------:R-:W-:Y:S01]  /*0300*/  @!P5 FMUL R19, R19, 16777216 ;  /* 0x4b8000001313d820 */ /* 0x000fe20000400000 */
[----:B------:R-:W-:Y:S01]  /*0310*/  @P1 FMUL R28, R28, 0.25 ;  /* 0x3e8000001c1c1820 */ /* 0x000fe20000400000 */
[----:B------:R-:W-:Y:S01]  /*0320*/  FSEL R30, R2, 1, P3 ;  /* 0x3f800000021e7808 */ /* 0x000fe20001800000 */
[----:B0-----:R-:W2:Y:S02]  /*0330*/  LDG.E.EL.128 R20, [R20.64] ;  /* 0x0000000414147981 */ /* 0x001ea4000c2e1d00 */
[----:B------:R-:W-:Y:S01]  /*0340*/  @!P6 FMUL R28, R28, 16777216 ;  /* 0x4b8000001c1ce820 */ /* 0x000fe20000400000 */
[----:B------:R-:W0:Y:S01]  /*0350*/  MUFU.RCP R35, R35 ;  /* 0x0000002300237308 */ /* 0x000e220000001000 */
[----:B-1----:R-:W-:Y:S01]  /*0360*/  IMAD.WIDE R16, R3, R0, c[0x0][0x178] ;  /* 0x00005e0003107625 */ /* 0x002fe200078e0200 */
[----:B------:R-:W-:Y:S01]  /*0370*/  @!P2 FMUL R25, R25, 16777216 ;  /* 0x4b8000001919a820 */ /* 0x000fe20000400000 */
[----:B------:R-:W-:-:S05]  /*0380*/  FSEL R29, R2, 1, P1 ;  /* 0x3f800000021d7808 */ /* 0x000fca0000800000 */
[----:B------:R-:W1:Y:S01]  /*0390*/  MUFU.RCP R36, R28 ;  /* 0x0000001c00247308 */ /* 0x000e620000001000 */
[----:B----4-:R-:W-:Y:S01]  /*03a0*/  FMUL R34, R34, R19 ;  /* 0x0000001322227220 */ /* 0x010fe20000400000 */
[----:B------:R-:W-:Y:S01]  /*03b0*/  IMAD.WIDE R2, R33, R0, c[0x0][0x188] ;  /* 0x0000620021027625 */ /* 0x000fe200078e0200 */
[----:B------:R-:W4:Y:S01]  /*03c0*/  LDG.E.EL.128 R16, [R16.64] ;  /* 0x0000000410107981 */ /* 0x000f22000c2e1d00 */
[----:B-----5:R-:W-:Y:S01]  /*03d0*/  FMUL R32, R32, R25 ;  /* 0x0000001920207220 */ /* 0x020fe20000400000 */
[----:B------:R-:W-:Y:S01]  /*03e0*/  @!P0 FMUL R30, R30, 16777216 ;  /* 0x4b8000001e1e8820 */ /* 0x000fe20000400000 */
[----:B------:R-:W-:Y:S01]  /*03f0*/  @!P6 FMUL R29, R29, 16777216 ;  /* 0x4b8000001d1de820 */ /* 0x000fe20000400000 */
[----:B------:R5:W4:Y:S02]  /*0400*/  LDG.E.128 R24, [R2.64] ;  /* 0x0000000402187981 */ /* 0x000b24000c1e1d00 */
[----:B0-----:R-:W-:Y:S01]  /*0410*/  FMUL R35, R35, R30 ;  /* 0x0000001e23237220 */ /* 0x001fe20000400000 */
[----:B-1----:R-:W-:-:S02]  /*0420*/  FMUL R36, R36, R29 ;  /* 0x0000001d24247220 */ /* 0x002fc40000400000 */
[----:B------:R5:W4:Y:S01]  /*0430*/  LDG.E.128 R28, [R2.64+0x800] ;  /* 0x00080004021c7981 */ /* 0x000b22000c1e1d00 */
[----:B---3--:R-:W-:Y:S01]  /*0440*/  FADD R12, R12, -R8 ;  /* 0x800000080c0c7221 */ /* 0x008fe20000000000 */
[--C-:B--2---:R-:W-:Y:S01]  /*0450*/  FADD R7, R7, -R11.reuse ;  /* 0x8000000b07077221 */ /* 0x104fe20000000000 */
[----:B------:R-:W-:Y:S01]  /*0460*/  FADD R15, R15, -R11 ;  /* 0x8000000b0f0f7221 */ /* 0x000fe20000000000 */
[--C-:B------:R-:W-:Y:S01]  /*0470*/  FADD R11, R5, -R9.reuse ;  /* 0x80000009050b7221 */ /* 0x100fe20000000000 */
[----:B------:R-:W-:Y:S01]  /*0480*/  FADD R13, R13, -R9 ;  /* 0x800000090d0d7221 */ /* 0x000fe20000000000 */
[----:B------:R-:W-:Y:S01]  /*0490*/  FMUL R9, R34, R12 ;  /* 0x0000000c22097220 */ /* 0x000fe20000400000 */
[----:B------:R-:W-:Y:S01]  /*04a0*/  FADD R6, R6, -R10 ;  /* 0x8000000a06067221 */ /* 0x000fe20000000000 */
[----:B------:R-:W-:Y:S01]  /*04b0*/  FADD R37, R4, -R8 ;  /* 0x8000000804257221 */ /* 0x000fe20000000000 */
[----:B------:R-:W-:Y:S01]  /*04c0*/  FADD R14, R14, -R10 ;  /* 0x8000000a0e0e7221 */ /* 0x000fe20000000000 */
[----:B-----5:R-:W-:Y:S01]  /*04d0*/  FMUL R2, R32, R11 ;  /* 0x0000000b20027220 */ /* 0x020fe20000400000 */
[----:B------:R-:W-:Y:S01]  /*04e0*/  FMUL R4, R36, R7 ;  /* 0x0000000724047220 */ /* 0x000fe20000400000 */
[----:B------:R-:W-:Y:S01]  /*04f0*/  FMUL R5, R34, R37 ;  /* 0x0000002522057220 */ /* 0x000fe20000400000 */
[C---:B------:R-:W-:Y:S01]  /*0500*/  FMUL R3, R35.reuse, R6 ;  /* 0x0000000623037220 */ /* 0x040fe20000400000 */
[----:B------:R-:W-:Y:S01]  /*0510*/  FMUL R32, R32, R13 ;  /* 0x0000000d20207220 */ /* 0x000fe20000400000 */
[----:B------:R-:W-:Y:S01]  /*0520*/  FMUL R36, R36, R15 ;  /* 0x0000000f24247220 */ /* 0x000fe20000400000 */
[----:B------:R-:W-:Y:S01]  /*0530*/  FMUL R35, R35, R14 ;  /* 0x0000000e23237220 */ /* 0x000fe20000400000 */
[----:B----4-:R-:W-:Y:S01]  /*0540*/  FFMA R9, R16, R9, R20 ;  /* 0x0000000910097223 */ /* 0x010fe20000000014 */
[----:B------:R-:W-:Y:S01]  /*0550*/  FFMA R4, R19, R4, R23 ;  /* 0x0000000413047223 */ /* 0x000fe20000000017 */
[----:B------:R-:W-:Y:S01]  /*0560*/  FFMA R3, R18, R3, R22 ;  /* 0x0000000312037223 */ /* 0x000fe20000000016 */
[----:B------:R-:W-:Y:S01]  /*0570*/  FFMA R2, R17, R2, R21 ;  /* 0x0000000211027223 */ /* 0x000fe20000000015 */
[----:B------:R-:W-:Y:S01]  /*0580*/  FADD R8, R24, R9 ;  /* 0x0000000918087221 */ /* 0x000fe20000000000 */
[----:B------:R-:W-:Y:S01]  /*0590*/  FFMA R5, R16, R5, R20 ;  /* 0x0000000510057223 */ /* 0x000fe20000000014 */
[----:B------:R-:W-:Y:S01]  /*05a0*/  FSETP.GEU.AND P6, PT, R9, -R24, PT ;  /* 0x800000180900720b */ /* 0x000fe20003fce000 */
[----:B------:R-:W-:Y:S01]  /*05b0*/  FFMA R36, R19, R36, R23 ;  /* 0x0000002413247223 */ /* 0x000fe20000000017 */
[----:B------:R-:W-:Y:S01]  /*05c0*/  FFMA R35, R18, R35, R22 ;  /* 0x0000002312237223 */ /* 0x000fe20000000016 */
[----:B------:R-:W-:Y:S01]  /*05d0*/  FFMA R32, R17, R32, R21 ;  /* 0x0000002011207223 */ /* 0x000fe20000000015 */
[----:B------:R-:W-:Y:S01]  /*05e0*/  SEL R8, R8, RZ, P6 ;  /* 0x000000ff08087207 */ /* 0x000fe20003000000 */
[----:B------:R-:W-:Y:S01]  /*05f0*/  FADD R11, R27, R36 ;  /* 0x000000241b0b7221 */ /* 0x000fe20000000000 */
[----:B------:R-:W-:Y:S01]  /*0600*/  FADD R10, R26, R35 ;  /* 0x000000231a0a7221 */ /* 0x000fe20000000000 */
[----:B------:R-:W-:Y:S01]  /*0610*/  FADD R9, R25, R32 ;  /* 0x0000002019097221 */ /* 0x000fe20000000000 */
[----:B------:R-:W-:Y:S01]  /*0620*/  FSETP.GEU.AND P3, PT, R5, -R28, PT ;  /* 0x8000001c0500720b */ /* 0x000fe20003f6e000 */
[----:B------:R-:W-:Y:S01]  /*0630*/  FADD R5, R28, R5 ;  /* 0x000000051c057221 */ /* 0x000fe20000000000 */
[----:B------:R-:W-:Y:S01]  /*0640*/  FSETP.GEU.AND P4, PT, R2, -R29, PT ;  /* 0x8000001d0200720b */ /* 0x000fe20003f8e000 */
[----:B------:R-:W-:Y:S01]  /*0650*/  FADD R29, R29, R2 ;  /* 0x000000021d1d7221 */ /* 0x000fe20000000000 */
[----:B------:R-:W-:Y:S01]  /*0660*/  FSETP.GEU.AND P5, PT, R3, -R30, PT ;  /* 0x8000001e0300720b */ /* 0x000fe20003fae000 */
[----:B------:R-:W-:Y:S01]  /*0670*/  FADD R30, R30, R3 ;  /* 0x000000031e1e7221 */ /* 0x000fe20000000000 */
[----:B------:R-:W-:Y:S01]  /*0680*/  FSETP.GEU.AND P6, PT, R4, -R31, PT ;  /* 0x8000001f0400720b */ /* 0x000fe20003fce000 */
[----:B------:R-:W-:Y:S01]  /*0690*/  FADD R4, R31, R4 ;  /* 0x000000041f047221 */ /* 0x000fe20000000000 */
[----:B------:R-:W-:-:S02]  /*06a0*/  FSETP.GEU.AND P0, PT, R32, -R25, PT ;  /* 0x800000192000720b */ /* 0x000fc40003f0e000 */
[----:B------:R-:W-:Y:S02]  /*06b0*/  FSETP.GEU.AND P1, PT, R35, -R26, PT ;  /* 0x8000001a2300720b */ /* 0x000fe40003f2e000 */
[----:B------:R-:W-:Y:S01]  /*06c0*/  FSETP.GEU.AND P2, PT, R36, -R27, PT ;  /* 0x8000001b2400720b */ /* 0x000fe20003f4e000 */
[----:B------:R-:W-:Y:S01]  /*06d0*/  IMAD.WIDE R2, R33, R0, c[0x0][0x190] ;  /* 0x0000640021027625 */ /* 0x000fe200078e0200 */
[----:B------:R-:W-:Y:S02]  /*06e0*/  SEL R9, R9, RZ, P0 ;  /* 0x000000ff09097207 */ /* 0x000fe40000000000 */
[----:B------:R-:W-:Y:S02]  /*06f0*/  SEL R10, R10, RZ, P1 ;  /* 0x000000ff0a0a7207 */ /* 0x000fe40000800000 */
[----:B------:R-:W-:Y:S02]  /*0700*/  SEL R11, R11, RZ, P2 ;  /* 0x000000ff0b0b7207 */ /* 0x000fe40001000000 */
[----:B------:R-:W-:-:S02]  /*0710*/  SEL R28, R5, RZ, P3 ;  /* 0x000000ff051c7207 */ /* 0x000fc40001800000 */
[----:B------:R-:W-:Y:S02]  /*0720*/  SEL R29, R29, RZ, P4 ;  /* 0x000000ff1d1d7207 */ /* 0x000fe40002000000 */
[----:B------:R-:W-:Y:S02]  /*0730*/  SEL R30, R30, RZ, P5 ;  /* 0x000000ff1e1e7207 */ /* 0x000fe40002800000 */
[----:B------:R-:W-:Y:S01]  /*0740*/  SEL R31, R4, RZ, P6 ;  /* 0x000000ff041f7207 */ /* 0x000fe20003000000 */
[----:B------:R-:W-:Y:S04]  /*0750*/  STG.E.128 [R2.64], R8 ;  /* 0x0000000802007986 */ /* 0x000fe8000c101d04 */
[----:B------:R-:W-:Y:S01]  /*0760*/  STG.E.128 [R2.64+0x800], R28 ;  /* 0x0008001c02007986 */ /* 0x000fe2000c101d04 */
[----:B------:R-:W-:Y:S05]  /*0770*/  EXIT ;  /* 0x000000000000794d */ /* 0x000fea0003800000 */
.L_x_0:
[----:B------:R-:W-:-:S00]  /*0780*/  BRA `(.L_x_0) ;  /* 0xfffffff000007947 */ /* 0x000fc0000383ffff */
[----:B------:R-:W-:-:S00]  /*0790*/  NOP ;  /* 0x0000000000007918 */ /* 0x000fc00000000000 */
        /* <DEDUP_REMOVED lines=14> */
.L_x_1:


//--------------------- .nv.global.init           --------------------------
	.section	.nv.global.init,"aw",@progbits
.nv.global.init:
	.type		_$_str,@object
	.size		_$_str,(_$_str_$_2 - _$_str)
_$_str:
        /*0000*/ 	.byte	0x5f, 0x5f, 0x43, 0x55, 0x44, 0x41, 0x5f, 0x46, 0x54, 0x5a, 0x00
	.type		_$_str_$_2,@object
	.size		_$_str_$_2,(.L_1 - _$_str_$_2)
_$_str_$_2:
        /*000b*/ 	.byte	0x5f, 0x5f, 0x43, 0x55, 0x44, 0x41, 0x5f, 0x50, 0x52, 0x45, 0x43, 0x5f, 0x53, 0x51, 0x52, 0x54
        /*001b*/ 	.byte	0x00
.L_1:
